	.headerflags	@"EF_CUDA_TEXMODE_UNIFIED EF_CUDA_64BIT_ADDRESS EF_CUDA_ACCELERATORS EF_CUDA_SM90 EF_CUDA_VIRTUAL_SM(EF_CUDA_SM90)"
	.elftype	@"ET_EXEC"


//--------------------- .nv.info                  --------------------------
	.section	.nv.info,"",@"SHT_CUDA_INFO"
	.align	4


	//----- nvinfo : EIATTR_REGCOUNT
	.align		4
        /*0000*/ 	.byte	0x04, 0x2f
        /*0002*/ 	.short	(.L_1 - .L_0)
	.align		4
.L_0:
        /*0004*/ 	.word	index@(triton_poi_fused_avg_pool2d_32)
        /*0008*/ 	.word	0x00000020


	//----- nvinfo : EIATTR_MIN_STACK_SIZE
	.align		4
.L_1:
        /*000c*/ 	.byte	0x04, 0x12
        /*000e*/ 	.short	(.L_3 - .L_2)
	.align		4
.L_2:
        /*0010*/ 	.word	index@(triton_poi_fused_avg_pool2d_32)
        /*0014*/ 	.word	0x00000000


	//----- nvinfo : EIATTR_FRAME_SIZE
	.align		4
.L_3:
        /*0018*/ 	.byte	0x04, 0x11
        /*001a*/ 	.short	(.L_5 - .L_4)
	.align		4
.L_4:
        /*001c*/ 	.word	index@(triton_poi_fused_avg_pool2d_32)
        /*0020*/ 	.word	0x00000000


	//----- nvinfo : EIATTR_MIN_STACK_SIZE
	.align		4
.L_5:
        /*0024*/ 	.byte	0x04, 0x12
        /*0026*/ 	.short	(.L_7 - .L_6)
	.align		4
.L_6:
        /*0028*/ 	.word	index@(triton_poi_fused_avg_pool2d_32)
        /*002c*/ 	.word	0x00000000
.L_7:


//--------------------- .nv.info.triton_poi_fused_avg_pool2d_32 --------------------------
	.section	.nv.info.triton_poi_fused_avg_pool2d_32,"",@"SHT_CUDA_INFO"
	.sectionflags	@""
	.align	4


	//----- nvinfo : EIATTR_CUDA_API_VERSION
	.align		4
        /*0000*/ 	.byte	0x04, 0x37
        /*0002*/ 	.short	(.L_9 - .L_8)
.L_8:
        /*0004*/ 	.word	0x0000007c


	//----- nvinfo : EIATTR_KPARAM_INFO
	.align		4
.L_9:
        /*0008*/ 	.byte	0x04, 0x17
        /*000a*/ 	.short	(.L_11 - .L_10)
.L_10:
        /*000c*/ 	.word	0x00000000
        /*0010*/ 	.short	0x0002
        /*0012*/ 	.short	0x0010
        /*0014*/ 	.byte	0x00, 0xf0, 0x11, 0x00


	//----- nvinfo : EIATTR_KPARAM_INFO
	.align		4
.L_11:
        /*0018*/ 	.byte	0x04, 0x17
        /*001a*/ 	.short	(.L_13 - .L_12)
.L_12:
        /*001c*/ 	.word	0x00000000
        /*0020*/ 	.short	0x0001
        /*0022*/ 	.short	0x0008
        /*0024*/ 	.byte	0x00, 0xf4, 0x21, 0x00


	//----- nvinfo : EIATTR_KPARAM_INFO
	.align		4
.L_13:
        /*0028*/ 	.byte	0x04, 0x17
        /*002a*/ 	.short	(.L_15 - .L_14)
.L_14:
        /*002c*/ 	.word	0x00000000
        /*0030*/ 	.short	0x0000
        /*0032*/ 	.short	0x0000
        /*0034*/ 	.byte	0x00, 0xf4, 0x21, 0x00


	//----- nvinfo : EIATTR_SPARSE_MMA_MASK
	.align		4
.L_15:
        /*0038*/ 	.byte	0x03, 0x50
        /*003a*/ 	.short	0x0000


	//----- nvinfo : EIATTR_MAXREG_COUNT
	.align		4
        /*003c*/ 	.byte	0x03, 0x1b
        /*003e*/ 	.short	0x00ff


	//----- nvinfo : EIATTR_EXIT_INSTR_OFFSETS
	.align		4
        /*0040*/ 	.byte	0x04, 0x1c
        /*0042*/ 	.short	(.L_17 - .L_16)


	//   ....[0]....
.L_16:
        /*0044*/ 	.word	0x00000960


	//   ....[1]....
        /*0048*/ 	.word	0x00000980


	//----- nvinfo : EIATTR_REQNTID
	.align		4
.L_17:
        /*004c*/ 	.byte	0x04, 0x10
        /*004e*/ 	.short	(.L_19 - .L_18)
.L_18:
        /*0050*/ 	.word	0x00000100
        /*0054*/ 	.word	0x00000001
        /*0058*/ 	.word	0x00000001


	//----- nvinfo : EIATTR_CBANK_PARAM_SIZE
	.align		4
.L_19:
        /*005c*/ 	.byte	0x03, 0x19
        /*005e*/ 	.short	0x0014


	//----- nvinfo : EIATTR_PARAM_CBANK
	.align		4
        /*0060*/ 	.byte	0x04, 0x0a
        /*0062*/ 	.short	(.L_21 - .L_20)
	.align		4
.L_20:
        /*0064*/ 	.word	index@(.nv.constant0.triton_poi_fused_avg_pool2d_32)
        /*0068*/ 	.short	0x0210
        /*006a*/ 	.short	0x0014


	//----- nvinfo : EIATTR_SW_WAR
	.align		4
.L_21:
        /*006c*/ 	.byte	0x04, 0x36
        /*006e*/ 	.short	(.L_23 - .L_22)
.L_22:
        /*0070*/ 	.word	0x00000008
.L_23:


//--------------------- .nv.callgraph             --------------------------
	.section	.nv.callgraph,"",@"SHT_CUDA_CALLGRAPH"
	.align	4
	.sectionentsize	8
	.align		4
        /*0000*/ 	.word	0x00000000
	.align		4
        /*0004*/ 	.word	0xffffffff
	.align		4
        /*0008*/ 	.word	0x00000000
	.align		4
        /*000c*/ 	.word	0xfffffffe
	.align		4
        /*0010*/ 	.word	0x00000000
	.align		4
        /*0014*/ 	.word	0xfffffffd
	.align		4
        /*0018*/ 	.word	0x00000000
	.align		4
        /*001c*/ 	.word	0xfffffffc


//--------------------- .text.triton_poi_fused_avg_pool2d_32 --------------------------
	.section	.text.triton_poi_fused_avg_pool2d_32,"ax",@progbits
	.align	128
        .global         triton_poi_fused_avg_pool2d_32
        .type           triton_poi_fused_avg_pool2d_32,@function
        .size           triton_poi_fused_avg_pool2d_32,(.L_x_1 - triton_poi_fused_avg_pool2d_32)
        .other          triton_poi_fused_avg_pool2d_32,@"STO_CUDA_ENTRY STV_DEFAULT"
triton_poi_fused_avg_pool2d_32:
.text.triton_poi_fused_avg_pool2d_32:
[----:B------:R-:W0:Y:S02]  /*0000*/  LDC R1, c[0x0][0x28] ;  /* 0x00000a00ff017b82 */ /* 0x000e240000000800 */
[----:B------:R-:W1:Y:S01]  /*0010*/  S2R R0, SR_TID.X ;  /* 0x0000000000007919 */ /* 0x000e620000002100 */
[----:B------:R-:W2:Y:S01]  /*0020*/  LDC.64 R18, c[0x0][0x210] ;  /* 0x00008400ff127b82 */ /* 0x000ea20000000a00 */
[----:B------:R-:W-:Y:S01]  /*0030*/  CS2R R26, SRZ ;  /* 0x00000000001a7805 */ /* 0x000fe2000001ff00 */
[----:B------:R-:W-:Y:S01]  /*0040*/  ULDC.64 UR4, c[0x0][0x208] ;  /* 0x0000820000047ab9 */ /* 0x000fe20000000a00 */
[----:B------:R-:W3:Y:S01]  /*0050*/  S2R R3, SR_CTAID.X ;  /* 0x0000000000037919 */ /* 0x000ee20000002500 */
[----:B-1----:R-:W-:-:S05]  /*0060*/  IMAD.SHL.U32 R0, R0, 0x2, RZ ;  /* 0x0000000200007824 */ /* 0x002fca00078e00ff */
[----:B------:R-:W-:-:S05]  /*0070*/  LOP3.LUT R0, R0, 0x1fe, RZ, 0xc0, !PT ;  /* 0x000001fe00007812 */ /* 0x000fca00078ec0ff */
[----:B---3--:R-:W-:-:S04]  /*0080*/  IMAD R3, R3, 0x200, R0 ;  /* 0x0000020003037824 */ /* 0x008fc800078e0200 */
[----:B------:R-:W-:-:S04]  /*0090*/  IMAD.HI R2, R3, 0x38e38e39, RZ ;  /* 0x38e38e3903027827 */ /* 0x000fc800078e02ff */
[----:B------:R-:W-:Y:S01]  /*00a0*/  IMAD.HI R0, R3, 0x775f978d, RZ ;  /* 0x775f978d03007827 */ /* 0x000fe200078e02ff */
[----:B------:R-:W-:-:S04]  /*00b0*/  SHF.R.U32.HI R7, RZ, 0x1f, R2 ;  /* 0x0000001fff077819 */ /* 0x000fc80000011602 */
[----:B------:R-:W-:Y:S02]  /*00c0*/  SHF.R.U32.HI R5, RZ, 0x1f, R0 ;  /* 0x0000001fff057819 */ /* 0x000fe40000011600 */
[----:B------:R-:W-:Y:S02]  /*00d0*/  LEA.HI.SX32 R7, R2, R7, 0x1a ;  /* 0x0000000702077211 */ /* 0x000fe400078fd2ff */
[----:B------:R-:W-:-:S03]  /*00e0*/  LEA.HI.SX32 R5, R0, R5, 0x13 ;  /* 0x0000000500057211 */ /* 0x000fc600078f9aff */
[----:B------:R-:W-:-:S04]  /*00f0*/  IMAD.HI R0, R7, 0x4325c53f, RZ ;  /* 0x4325c53f07007827 */ /* 0x000fc800078e02ff */
[----:B------:R-:W-:Y:S01]  /*0100*/  IMAD.HI R2, R5, 0x4325c53f, RZ ;  /* 0x4325c53f05027827 */ /* 0x000fe200078e02ff */
[----:B------:R-:W-:-:S04]  /*0110*/  SHF.R.U32.HI R9, RZ, 0x1f, R0 ;  /* 0x0000001fff097819 */ /* 0x000fc80000011600 */
[----:B------:R-:W-:Y:S02]  /*0120*/  SHF.R.U32.HI R11, RZ, 0x1f, R2 ;  /* 0x0000001fff0b7819 */ /* 0x000fe40000011602 */
[----:B------:R-:W-:Y:S02]  /*0130*/  LEA.HI.SX32 R4, R0, R9, 0x1c ;  /* 0x0000000900047211 */ /* 0x000fe400078fe2ff */
[----:B------:R-:W-:-:S03]  /*0140*/  LEA.HI.SX32 R2, R2, R11, 0x1c ;  /* 0x0000000b02027211 */ /* 0x000fc600078fe2ff */
[----:B------:R-:W-:Y:S02]  /*0150*/  IMAD R4, R4, -0x3d, R7 ;  /* 0xffffffc304047824 */ /* 0x000fe400078e0207 */
[----:B------:R-:W-:Y:S02]  /*0160*/  IMAD R25, R2, -0x3d, R5 ;  /* 0xffffffc302197824 */ /* 0x000fe400078e0205 */
[C---:B------:R-:W-:Y:S01]  /*0170*/  VIADD R0, R4.reuse, 0x1 ;  /* 0x0000000104007836 */ /* 0x040fe20000000000 */
[C---:B------:R-:W-:Y:S01]  /*0180*/  ISETP.GT.AND P1, PT, R4.reuse, RZ, PT ;  /* 0x000000ff0400720c */ /* 0x040fe20003f24270 */
[----:B------:R-:W-:Y:S01]  /*0190*/  VIADD R7, R3, 0xffffba40 ;  /* 0xffffba4003077836 */ /* 0x000fe20000000000 */
[----:B------:R-:W-:Y:S02]  /*01a0*/  ISETP.GT.AND P2, PT, R4, -0x1, PT ;  /* 0xffffffff0400780c */ /* 0x000fe40003f44270 */
[----:B------:R-:W-:Y:S01]  /*01b0*/  ISETP.GT.AND P5, PT, R25, RZ, P1 ;  /* 0x000000ff1900720c */ /* 0x000fe20000fa4270 */
[----:B--2---:R-:W-:-:S03]  /*01c0*/  IMAD.WIDE R6, R7, 0x4, R18 ;  /* 0x0000000407067825 */ /* 0x004fc600078e0212 */
[----:B------:R-:W-:Y:S02]  /*01d0*/  ISETP.LT.AND P5, PT, R3, 0x416880, P5 ;  /* 0x004168800300780c */ /* 0x000fe40002fa1270 */
[----:B------:R-:W-:Y:S02]  /*01e0*/  ISETP.GE.U32.AND P0, PT, R0, 0x3d, PT ;  /* 0x0000003d0000780c */ /* 0x000fe40003f06070 */
[C---:B------:R-:W-:Y:S02]  /*01f0*/  ISETP.GT.AND P2, PT, R25.reuse, RZ, P2 ;  /* 0x000000ff1900720c */ /* 0x040fe40001744270 */
[----:B------:R-:W-:Y:S02]  /*0200*/  ISETP.GT.AND P4, PT, R25, RZ, !P0 ;  /* 0x000000ff1900720c */ /* 0x000fe40004784270 */
[C---:B------:R-:W-:Y:S02]  /*0210*/  ISETP.LT.AND P3, PT, R3.reuse, 0x416880, P2 ;  /* 0x004168800300780c */ /* 0x040fe40001761270 */
[----:B------:R-:W-:-:S03]  /*0220*/  ISETP.LT.AND P2, PT, R3, 0x416880, P4 ;  /* 0x004168800300780c */ /* 0x000fc60002741270 */
[----:B------:R1:W2:Y:S01]  /*0230*/  @P5 LDG.E.64 R26, desc[UR4][R6.64] ;  /* 0x00000004061a5981 */ /* 0x0002a2000c1e1b00 */
[C---:B------:R-:W-:Y:S01]  /*0240*/  VIADD R9, R3.reuse, 0xffffbc80 ;  /* 0xffffbc8003097836 */ /* 0x040fe20000000000 */
[----:B------:R-:W-:Y:S01]  /*0250*/  CS2R R10, SRZ ;  /* 0x00000000000a7805 */ /* 0x000fe2000001ff00 */
[----:B------:R-:W-:Y:S01]  /*0260*/  VIADD R5, R3, 0xffffbb60 ;  /* 0xffffbb6003057836 */ /* 0x000fe20000000000 */
[----:B------:R-:W-:Y:S01]  /*0270*/  CS2R R12, SRZ ;  /* 0x00000000000c7805 */ /* 0x000fe2000001ff00 */
[----:B------:R-:W-:-:S05]  /*0280*/  IMAD.WIDE R8, R9, 0x4, R18 ;  /* 0x0000000409087825 */ /* 0x000fca00078e0212 */
[----:B------:R3:W4:Y:S01]  /*0290*/  @P2 LDG.E.64 R10, desc[UR4][R8.64] ;  /* 0x00000004080a2981 */ /* 0x000722000c1e1b00 */
[----:B-1----:R-:W-:-:S05]  /*02a0*/  IMAD.WIDE R6, R5, 0x4, R18 ;  /* 0x0000000405067825 */ /* 0x002fca00078e0212 */
[----:B------:R-:W5:Y:S01]  /*02b0*/  @P3 LDG.E.64 R12, desc[UR4][R6.64] ;  /* 0x00000004060c3981 */ /* 0x000f62000c1e1b00 */
[C---:B------:R-:W-:Y:S01]  /*02c0*/  VIADD R0, R4.reuse, 0x2 ;  /* 0x0000000204007836 */ /* 0x040fe20000000000 */
[C---:B------:R-:W-:Y:S02]  /*02d0*/  ISETP.GE.AND P6, PT, R4.reuse, 0x3c, PT ;  /* 0x0000003c0400780c */ /* 0x040fe40003fc6270 */
[----:B------:R-:W-:Y:S02]  /*02e0*/  ISETP.GT.AND P4, PT, R4, 0x3b, PT ;  /* 0x0000003b0400780c */ /* 0x000fe40003f84270 */
[----:B------:R-:W-:Y:S02]  /*02f0*/  SEL R5, R0, RZ, !P6 ;  /* 0x000000ff00057207 */ /* 0x000fe40007000000 */
[C---:B------:R-:W-:Y:S01]  /*0300*/  ISETP.GT.AND P6, PT, R25.reuse, 0x3b, PT ;  /* 0x0000003b1900780c */ /* 0x040fe20003fc4270 */
[----:B------:R-:W-:Y:S02]  /*0310*/  VIADD R0, R25, 0x2 ;  /* 0x0000000219007836 */ /* 0x000fe40000000000 */
[----:B------:R-:W-:-:S06]  /*0320*/  VIADD R24, R5, 0x3e ;  /* 0x0000003e05187836 */ /* 0x000fcc0000000000 */
[----:B------:R-:W-:Y:S01]  /*0330*/  @!P4 IMAD.MOV R24, RZ, RZ, R5 ;  /* 0x000000ffff18c224 */ /* 0x000fe200078e0205 */
[----:B------:R-:W-:Y:S02]  /*0340*/  ISETP.GE.AND P4, PT, R3, 0x416880, PT ;  /* 0x004168800300780c */ /* 0x000fe40003f86270 */
[----:B------:R-:W-:Y:S02]  /*0350*/  LOP3.LUT R5, R25, R4, RZ, 0xfc, !PT ;  /* 0x0000000419057212 */ /* 0x000fe400078efcff */
[----:B------:R-:W-:Y:S01]  /*0360*/  CS2R R14, SRZ ;  /* 0x00000000000e7805 */ /* 0x000fe2000001ff00 */
[----:B---3--:R-:W-:Y:S01]  /*0370*/  IMAD.WIDE R8, R3, 0x4, R18 ;  /* 0x0000000403087825 */ /* 0x008fe200078e0212 */
[----:B------:R-:W-:-:S03]  /*0380*/  CS2R R16, SRZ ;  /* 0x0000000000107805 */ /* 0x000fc6000001ff00 */
[C---:B------:R-:W-:Y:S02]  /*0390*/  VIADD R23, R3.reuse, 0x120 ;  /* 0x0000012003177836 */ /* 0x040fe40000000000 */
[----:B------:R-:W-:Y:S02]  /*03a0*/  VIADD R21, R3, 0x4380 ;  /* 0x0000438003157836 */ /* 0x000fe40000000000 */
[----:B------:R-:W-:-:S04]  /*03b0*/  IMAD.WIDE R22, R23, 0x4, R18 ;  /* 0x0000000417167825 */ /* 0x000fc800078e0212 */
[----:B------:R-:W-:Y:S01]  /*03c0*/  IMAD.WIDE R20, R21, 0x4, R18 ;  /* 0x0000000415147825 */ /* 0x000fe200078e0212 */
[----:B--2---:R-:W-:Y:S02]  /*03d0*/  SEL R2, R26, RZ, P5 ;  /* 0x000000ff1a027207 */ /* 0x004fe40002800000 */
[----:B------:R-:W-:Y:S02]  /*03e0*/  SEL R27, R27, RZ, P5 ;  /* 0x000000ff1b1b7207 */ /* 0x000fe40002800000 */
[----:B------:R-:W-:-:S04]  /*03f0*/  ISETP.GE.AND P5, PT, R25, 0x3c, PT ;  /* 0x0000003c1900780c */ /* 0x000fc80003fa6270 */
[----:B------:R-:W-:Y:S02]  /*0400*/  SEL R0, R0, RZ, !P5 ;  /* 0x000000ff00007207 */ /* 0x000fe40006800000 */
[----:B------:R-:W-:-:S03]  /*0410*/  ISETP.GT.AND P5, PT, R5, -0x1, !P4 ;  /* 0xffffffff0500780c */ /* 0x000fc600067a4270 */
[----:B------:R-:W-:Y:S01]  /*0420*/  VIADD R29, R0, 0x3e ;  /* 0x0000003e001d7836 */ /* 0x000fe20000000000 */
[----:B----4-:R-:W-:Y:S01]  /*0430*/  SEL R5, R10, RZ, P2 ;  /* 0x000000ff0a057207 */ /* 0x010fe20001000000 */
[----:B------:R-:W-:Y:S01]  /*0440*/  @!P6 IMAD.MOV R29, RZ, RZ, R0 ;  /* 0x000000ffff1de224 */ /* 0x000fe200078e0200 */
[----:B------:R-:W-:Y:S02]  /*0450*/  SEL R0, R11, RZ, P2 ;  /* 0x000000ff0b007207 */ /* 0x000fe40001000000 */
[----:B------:R-:W-:-:S04]  /*0460*/  ISETP.GT.AND P2, PT, R25, -0x1, P1 ;  /* 0xffffffff1900780c */ /* 0x000fc80000f44270 */
[C---:B------:R-:W-:Y:S01]  /*0470*/  ISETP.LT.AND P2, PT, R3.reuse, 0x416880, P2 ;  /* 0x004168800300780c */ /* 0x040fe20001741270 */
[----:B------:R-:W-:Y:S01]  /*0480*/  VIADD R11, R3, 0xfffffee0 ;  /* 0xfffffee0030b7836 */ /* 0x000fe20000000000 */
[----:B------:R1:W2:Y:S01]  /*0490*/  @P5 LDG.E.64 R14, desc[UR4][R8.64] ;  /* 0x00000004080e5981 */ /* 0x0002a2000c1e1b00 */
[C---:B------:R-:W-:Y:S01]  /*04a0*/  VIADD R26, R25.reuse, 0x1 ;  /* 0x00000001191a7836 */ /* 0x040fe20000000000 */
[----:B------:R-:W-:-:S04]  /*04b0*/  ISETP.GT.AND P1, PT, R25, -0x1, !P0 ;  /* 0xffffffff1900780c */ /* 0x000fc80004724270 */
[----:B------:R-:W-:Y:S01]  /*04c0*/  ISETP.GE.U32.AND P6, PT, R26, 0x3d, PT ;  /* 0x0000003d1a00780c */ /* 0x000fe20003fc6070 */
[----:B-1----:R-:W-:Y:S01]  /*04d0*/  IMAD.WIDE R8, R11, 0x4, R18 ;  /* 0x000000040b087825 */ /* 0x002fe200078e0212 */
[----:B-----5:R-:W-:Y:S02]  /*04e0*/  SEL R7, R12, RZ, P3 ;  /* 0x000000ff0c077207 */ /* 0x020fe40001800000 */
[----:B------:R-:W-:Y:S02]  /*04f0*/  SEL R6, R13, RZ, P3 ;  /* 0x000000ff0d067207 */ /* 0x000fe40001800000 */
[----:B------:R-:W-:Y:S01]  /*0500*/  ISETP.LT.AND P1, PT, R3, 0x416880, P1 ;  /* 0x004168800300780c */ /* 0x000fe20000f21270 */
[----:B------:R1:W3:Y:S01]  /*0510*/  @P2 LDG.E.64 R16, desc[UR4][R8.64] ;  /* 0x0000000408102981 */ /* 0x0002e2000c1e1b00 */
[----:B------:R-:W-:Y:S02]  /*0520*/  ISETP.GT.AND P3, PT, R4, RZ, !P6 ;  /* 0x000000ff0400720c */ /* 0x000fe40007764270 */
[----:B------:R-:W-:-:S02]  /*0530*/  CS2R R12, SRZ ;  /* 0x00000000000c7805 */ /* 0x000fc4000001ff00 */
[C---:B------:R-:W-:Y:S02]  /*0540*/  ISETP.LT.AND P3, PT, R3.reuse, 0x416880, P3 ;  /* 0x004168800300780c */ /* 0x040fe40001f61270 */
[----:B------:R-:W-:Y:S02]  /*0550*/  ISETP.GT.AND P6, PT, R4, -0x1, !P6 ;  /* 0xffffffff0400780c */ /* 0x000fe400077c4270 */
[----:B------:R-:W-:Y:S02]  /*0560*/  CS2R R10, SRZ ;  /* 0x00000000000a7805 */ /* 0x000fe4000001ff00 */
[----:B------:R-:W-:Y:S02]  /*0570*/  ISETP.LT.U32.AND P0, PT, R26, 0x3d, !P0 ;  /* 0x0000003d1a00780c */ /* 0x000fe40004701070 */
[C---:B------:R-:W-:Y:S01]  /*0580*/  ISETP.LT.AND P6, PT, R3.reuse, 0x416880, P6 ;  /* 0x004168800300780c */ /* 0x040fe200037c1270 */
[----:B------:R4:W5:Y:S01]  /*0590*/  @P1 LDG.E.64 R12, desc[UR4][R22.64] ;  /* 0x00000004160c1981 */ /* 0x000962000c1e1b00 */
[C---:B------:R-:W-:Y:S01]  /*05a0*/  VIADD R26, R3.reuse, 0x44a0 ;  /* 0x000044a0031a7836 */ /* 0x040fe20000000000 */
[----:B------:R-:W-:-:S02]  /*05b0*/  ISETP.LT.AND P0, PT, R3, 0x416880, P0 ;  /* 0x004168800300780c */ /* 0x000fc40000701270 */
[----:B-1----:R-:W-:Y:S01]  /*05c0*/  CS2R R8, SRZ ;  /* 0x0000000000087805 */ /* 0x002fe2000001ff00 */
[----:B------:R1:W5:Y:S01]  /*05d0*/  @P3 LDG.E.64 R10, desc[UR4][R20.64] ;  /* 0x00000004140a3981 */ /* 0x000362000c1e1b00 */
[----:B----4-:R-:W-:Y:S02]  /*05e0*/  VIADD R23, R3, 0x45c0 ;  /* 0x000045c003177836 */ /* 0x010fe40000000000 */
[----:B-1----:R-:W-:-:S04]  /*05f0*/  IMAD.WIDE R20, R26, 0x4, R18 ;  /* 0x000000041a147825 */ /* 0x002fc800078e0212 */
[----:B------:R-:W-:Y:S01]  /*0600*/  IMAD.WIDE R18, R23, 0x4, R18 ;  /* 0x0000000417127825 */ /* 0x000fe200078e0212 */
[----:B------:R-:W-:Y:S01]  /*0610*/  CS2R R22, SRZ ;  /* 0x0000000000167805 */ /* 0x000fe2000001ff00 */
[----:B------:R-:W4:Y:S05]  /*0620*/  @P6 LDG.E.64 R8, desc[UR4][R20.64] ;  /* 0x0000000414086981 */ /* 0x000f2a000c1e1b00 */
[----:B------:R-:W4:Y:S01]  /*0630*/  @P0 LDG.E.64 R22, desc[UR4][R18.64] ;  /* 0x0000000412160981 */ /* 0x000f22000c1e1b00 */
[----:B------:R-:W-:-:S04]  /*0640*/  IMAD.IADD R26, R4, 0x1, R25 ;  /* 0x00000001041a7824 */ /* 0x000fc800078e0219 */
[----:B------:R-:W-:-:S05]  /*0650*/  IMAD R26, R4, R25, -R26 ;  /* 0x00000019041a7224 */ /* 0x000fca00078e0a1a */
[----:B------:R-:W-:Y:S01]  /*0660*/  IADD3 R26, R29, R26, R24 ;  /* 0x0000001a1d1a7210 */ /* 0x000fe20007ffe018 */
[----:B------:R-:W-:-:S04]  /*0670*/  IMAD R25, R25, R24, RZ ;  /* 0x0000001819197224 */ /* 0x000fc800078e02ff */
[----:B------:R-:W-:Y:S02]  /*0680*/  VIADD R26, R26, 0x1 ;  /* 0x000000011a1a7836 */ /* 0x000fe40000000000 */
[----:B------:R-:W-:Y:S01]  /*0690*/  FADD R27, R27, R6 ;  /* 0x000000061b1b7221 */ /* 0x000fe20000000000 */
[----:B------:R-:W-:Y:S02]  /*06a0*/  IMAD R4, R4, R29, R25 ;  /* 0x0000001d04047224 */ /* 0x000fe400078e0219 */
[----:B------:R-:W-:Y:S02]  /*06b0*/  IMAD R29, R29, R24, R26 ;  /* 0x000000181d1d7224 */ /* 0x000fe400078e021a */
[----:B------:R-:W-:Y:S01]  /*06c0*/  FADD R2, R2, R7 ;  /* 0x0000000702027221 */ /* 0x000fe20000000000 */
[----:B------:R-:W-:Y:S01]  /*06d0*/  FADD R0, R27, R0 ;  /* 0x000000001b007221 */ /* 0x000fe20000000000 */
[----:B------:R-:W-:Y:S02]  /*06e0*/  IMAD.IADD R4, R29, 0x1, -R4 ;  /* 0x000000011d047824 */ /* 0x000fe400078e0a04 */
[----:B------:R-:W-:Y:S01]  /*06f0*/  FADD R5, R2, R5 ;  /* 0x0000000502057221 */ /* 0x000fe20000000000 */
[----:B--2---:R-:W-:-:S02]  /*0700*/  SEL R14, R14, RZ, P5 ;  /* 0x000000ff0e0e7207 */ /* 0x004fc40002800000 */
[----:B---3--:R-:W-:Y:S02]  /*0710*/  SEL R17, R17, RZ, P2 ;  /* 0x000000ff11117207 */ /* 0x008fe40001000000 */
[----:B------:R-:W-:-:S03]  /*0720*/  SEL R16, R16, RZ, P2 ;  /* 0x000000ff10107207 */ /* 0x000fc60001000000 */
[----:B------:R-:W-:Y:S01]  /*0730*/  FADD R2, R0, R17 ;  /* 0x0000001100027221 */ /* 0x000fe20000000000 */
[----:B------:R-:W-:Y:S01]  /*0740*/  I2FP.F32.S32 R0, R4 ;  /* 0x0000000400007245 */ /* 0x000fe20000201400 */
[----:B------:R-:W-:-:S03]  /*0750*/  FADD R5, R5, R16 ;  /* 0x0000001005057221 */ /* 0x000fc60000000000 */
[----:B------:R-:W-:Y:S01]  /*0760*/  FSETP.GT.AND P2, PT, |R0|, 8.50705917302346158658e+37, PT ;  /* 0x7e8000000000780b */ /* 0x000fe20003f44200 */
[----:B------:R-:W-:Y:S01]  /*0770*/  FADD R5, R5, R14 ;  /* 0x0000000e05057221 */ /* 0x000fe20000000000 */
[----:B-----5:R-:W-:Y:S02]  /*0780*/  SEL R12, R12, RZ, P1 ;  /* 0x000000ff0c0c7207 */ /* 0x020fe40000800000 */
[----:B------:R-:W-:Y:S02]  /*0790*/  SEL R13, R13, RZ, P1 ;  /* 0x000000ff0d0d7207 */ /* 0x000fe40000800000 */
[----:B------:R-:W-:Y:S02]  /*07a0*/  FSETP.GEU.AND P1, PT, |R0|, 1.175494350822287508e-38, PT ;  /* 0x008000000000780b */ /* 0x000fe40003f2e200 */
[----:B------:R-:W-:Y:S01]  /*07b0*/  SEL R15, R15, RZ, P5 ;  /* 0x000000ff0f0f7207 */ /* 0x000fe20002800000 */
[----:B------:R-:W-:Y:S01]  /*07c0*/  FADD R5, R5, R12 ;  /* 0x0000000c05057221 */ /* 0x000fe20000000000 */
[----:B------:R-:W-:-:S03]  /*07d0*/  SEL R10, R10, RZ, P3 ;  /* 0x000000ff0a0a7207 */ /* 0x000fc60001800000 */
[----:B------:R-:W-:Y:S01]  /*07e0*/  FADD R2, R2, R15 ;  /* 0x0000000f02027221 */ /* 0x000fe20000000000 */
[----:B------:R-:W-:Y:S01]  /*07f0*/  SEL R11, R11, RZ, P3 ;  /* 0x000000ff0b0b7207 */ /* 0x000fe20001800000 */
[----:B------:R-:W-:Y:S01]  /*0800*/  FADD R7, R5, R10 ;  /* 0x0000000a05077221 */ /* 0x000fe20000000000 */
[----:B------:R-:W-:Y:S01]  /*0810*/  @P2 FMUL R0, R0, 0.25 ;  /* 0x3e80000000002820 */ /* 0x000fe20000400000 */
[----:B------:R-:W-:Y:S01]  /*0820*/  FADD R2, R2, R13 ;  /* 0x0000000d02027221 */ /* 0x000fe20000000000 */
[----:B------:R-:W1:Y:S02]  /*0830*/  LDC.64 R4, c[0x0][0x218] ;  /* 0x00008600ff047b82 */ /* 0x000e640000000a00 */
[----:B------:R-:W-:Y:S01]  /*0840*/  @!P1 FMUL R0, R0, 16777216 ;  /* 0x4b80000000009820 */ /* 0x000fe20000400000 */
[----:B------:R-:W-:Y:S01]  /*0850*/  FADD R2, R2, R11 ;  /* 0x0000000b02027221 */ /* 0x000fe20000000000 */
[----:B----4-:R-:W-:Y:S02]  /*0860*/  SEL R8, R8, RZ, P6 ;  /* 0x000000ff08087207 */ /* 0x010fe40003000000 */
[----:B------:R-:W-:-:S02]  /*0870*/  SEL R9, R9, RZ, P6 ;  /* 0x000000ff09097207 */ /* 0x000fc40003000000 */
[----:B------:R-:W2:Y:S01]  /*0880*/  MUFU.RCP R0, R0 ;  /* 0x0000000000007308 */ /* 0x000ea20000001000 */
[----:B------:R-:W-:Y:S01]  /*0890*/  SEL R22, R22, RZ, P0 ;  /* 0x000000ff16167207 */ /* 0x000fe20000000000 */
[----:B------:R-:W-:Y:S01]  /*08a0*/  FADD R7, R7, R8 ;  /* 0x0000000807077221 */ /* 0x000fe20000000000 */
[----:B------:R-:W-:Y:S01]  /*08b0*/  SEL R23, R23, RZ, P0 ;  /* 0x000000ff17177207 */ /* 0x000fe20000000000 */
[----:B------:R-:W-:Y:S02]  /*08c0*/  FADD R2, R2, R9 ;  /* 0x0000000902027221 */ /* 0x000fe40000000000 */
[----:B------:R-:W-:Y:S02]  /*08d0*/  FADD R22, R7, R22 ;  /* 0x0000001607167221 */ /* 0x000fe40000000000 */
[----:B------:R-:W-:Y:S02]  /*08e0*/  FADD R23, R2, R23 ;  /* 0x0000001702177221 */ /* 0x000fe40000000000 */
[----:B------:R-:W-:-:S02]  /*08f0*/  @P2 FMUL R22, R22, 0.25 ;  /* 0x3e80000016162820 */ /* 0x000fc40000400000 */
[----:B------:R-:W-:Y:S02]  /*0900*/  @P2 FMUL R23, R23, 0.25 ;  /* 0x3e80000017172820 */ /* 0x000fe40000400000 */
[----:B------:R-:W-:Y:S02]  /*0910*/  @!P1 FMUL R22, R22, 16777216 ;  /* 0x4b80000016169820 */ /* 0x000fe40000400000 */
[----:B------:R-:W-:Y:S01]  /*0920*/  @!P1 FMUL R23, R23, 16777216 ;  /* 0x4b80000017179820 */ /* 0x000fe20000400000 */
[----:B-1----:R-:W-:-:S04]  /*0930*/  IMAD.WIDE R4, R3, 0x4, R4 ;  /* 0x0000000403047825 */ /* 0x002fc800078e0204 */
[C---:B--2---:R-:W-:Y:S01]  /*0940*/  FMUL R22, R0.reuse, R22 ;  /* 0x0000001600167220 */ /* 0x044fe20000400000 */
[----:B------:R-:W-:Y:S01]  /*0950*/  FMUL R23, R0, R23 ;  /* 0x0000001700177220 */ /* 0x000fe20000400000 */
[----:B------:R-:W-:Y:S06]  /*0960*/  @P4 EXIT ;  /* 0x000000000000494d */ /* 0x000fec0003800000 */
[----:B------:R-:W-:Y:S01]  /*0970*/  STG.E.64 desc[UR4][R4.64], R22 ;  /* 0x0000001604007986 */ /* 0x000fe2000c101b04 */
[----:B------:R-:W-:Y:S05]  /*0980*/  EXIT ;  /* 0x000000000000794d */ /* 0x000fea0003800000 */
.L_x_0:
[----:B------:R-:W-:-:S00]  /*0990*/  BRA `(.L_x_0) ;  /* 0xfffffffc00fc7947 */ /* 0x000fc0000383ffff */
[----:B------:R-:W-:-:S00]  /*09a0*/  NOP ;  /* 0x0000000000007918 */ /* 0x000fc00000000000 */
        /* <DEDUP_REMOVED lines=13> */
.L_x_1:


//--------------------- .nv.constant0.triton_poi_fused_avg_pool2d_32 --------------------------
	.section	.nv.constant0.triton_poi_fused_avg_pool2d_32,"a",@progbits
	.sectionflags	@""
	.align	4
.nv.constant0.triton_poi_fused_avg_pool2d_32:
	.zero		548
